//
// Generated by NVIDIA NVVM Compiler
//
// Compiler Build ID: CL-36424714
// Cuda compilation tools, release 13.0, V13.0.88
// Based on NVVM 20.0.0
//

.version 9.0
.target sm_100
.address_size 64

	// .globl	_Z20rgb_copy_interleavedP5pixelS0_

.visible .entry _Z20rgb_copy_interleavedP5pixelS0_(
	.param .u64 .ptr .align 1 _Z20rgb_copy_interleavedP5pixelS0__param_0,
	.param .u64 .ptr .align 1 _Z20rgb_copy_interleavedP5pixelS0__param_1
)
{
	.reg .b32 	%r<5>;
	.reg .b64 	%rd<8>;

	ld.param.u64 	%rd1, [_Z20rgb_copy_interleavedP5pixelS0__param_0];
	ld.param.u64 	%rd2, [_Z20rgb_copy_interleavedP5pixelS0__param_1];
	cvta.to.global.u64 	%rd3, %rd1;
	cvta.to.global.u64 	%rd4, %rd2;
	mov.u32 	%r1, %tid.x;
	mul.wide.u32 	%rd5, %r1, 12;
	add.s64 	%rd6, %rd4, %rd5;
	ld.global.u32 	%r2, [%rd6];
	add.s64 	%rd7, %rd3, %rd5;
	st.global.u32 	[%rd7], %r2;
	ld.global.u32 	%r3, [%rd6+4];
	st.global.u32 	[%rd7+4], %r3;
	ld.global.u32 	%r4, [%rd6+8];
	st.global.u32 	[%rd7+8], %r4;
	ret;

}


// ===== COMPILED SASS (sm_100) =====

	.target	sm_100

	.elftype	@"ET_EXEC"


//--------------------- .note.nv.tkinfo           --------------------------
	.section	.note.nv.tkinfo,"",@"SHT_NOTE"
	.sectionflags	@"SHF_NOTE_NV_TKINFO"
	.tkinfo
        /*0018*/ 	.word	0x00000002
        /*0030*/ 	.string	""
        /*0030*/ 	.string	"ptxas"
        /*0030*/ 	.string	"Cuda compilation tools, release 13.0, V13.0.88"
        /*0030*/ 	.string	"Build cuda_13.0.r13.0/compiler.36424714_0"
        /*0030*/ 	.string	"-arch sm_100 -m 64 "



//--------------------- .note.nv.cuinfo           --------------------------
	.section	.note.nv.cuinfo,"",@"SHT_NOTE"
	.sectionflags	@"SHF_NOTE_NV_CUINFO"
        /*0018*/ 	.short	0x0002
        /*001a*/ 	.short	0x0064
        /*001c*/ 	.short	0x0082
	.zero		2


//--------------------- .nv.info                  --------------------------
	.section	.nv.info,"",@"SHT_CUDA_INFO"
	.align	4


	//----- nvinfo : EIATTR_REGCOUNT
	.align		4
        /*0000*/ 	.byte	0x04, 0x2f
        /*0002*/ 	.short	(.L_1 - .L_0)
	.align		4
.L_0:
        /*0004*/ 	.word	index@(_Z20rgb_copy_interleavedP5pixelS0_)
        /*0008*/ 	.word	0x0000000e


	//----- nvinfo : EIATTR_FRAME_SIZE
	.align		4
.L_1:
        /*000c*/ 	.byte	0x04, 0x11
        /*000e*/ 	.short	(.L_3 - .L_2)
	.align		4
.L_2:
        /*0010*/ 	.word	index@(_Z20rgb_copy_interleavedP5pixelS0_)
        /*0014*/ 	.word	0x00000000


	//----- nvinfo : EIATTR_MIN_STACK_SIZE
	.align		4
.L_3:
        /*0018*/ 	.byte	0x04, 0x12
        /*001a*/ 	.short	(.L_5 - .L_4)
	.align		4
.L_4:
        /*001c*/ 	.word	index@(_Z20rgb_copy_interleavedP5pixelS0_)
        /*0020*/ 	.word	0x00000000
.L_5:


//--------------------- .nv.compat                --------------------------
	.section	.nv.compat,"",@"SHT_CUDA_COMPAT_INFO"
	.align	4
        /*0000*/ 	.byte	0x02, 0x09, 0x00, 0x00, 0x02, 0x02, 0x01, 0x00, 0x02, 0x05, 0x05, 0x00, 0x03, 0x07, 0x01, 0x01
        /*0010*/ 	.byte	0x02, 0x03, 0x00, 0x00, 0x02, 0x06, 0x01, 0x00, 0x04, 0x0b, 0x08, 0x00, 0x09, 0x00, 0x00, 0x00
        /*0020*/ 	.byte	0x00, 0x00, 0x00, 0x00


//--------------------- .nv.info._Z20rgb_copy_interleavedP5pixelS0_ --------------------------
	.section	.nv.info._Z20rgb_copy_interleavedP5pixelS0_,"",@"SHT_CUDA_INFO"
	.sectionflags	@""
	.align	4


	//----- nvinfo : EIATTR_CUDA_API_VERSION
	.align		4
        /*0000*/ 	.byte	0x04, 0x37
        /*0002*/ 	.short	(.L_7 - .L_6)
.L_6:
        /*0004*/ 	.word	0x00000082


	//----- nvinfo : EIATTR_KPARAM_INFO
	.align		4
.L_7:
        /*0008*/ 	.byte	0x04, 0x17
        /*000a*/ 	.short	(.L_9 - .L_8)
.L_8:
        /*000c*/ 	.word	0x00000000
        /*0010*/ 	.short	0x0001
        /*0012*/ 	.short	0x0008
        /*0014*/ 	.byte	0x00, 0xf5, 0x21, 0x00


	//----- nvinfo : EIATTR_KPARAM_INFO
	.align		4
.L_9:
        /*0018*/ 	.byte	0x04, 0x17
        /*001a*/ 	.short	(.L_11 - .L_10)
.L_10:
        /*001c*/ 	.word	0x00000000
        /*0020*/ 	.short	0x0000
        /*0022*/ 	.short	0x0000
        /*0024*/ 	.byte	0x00, 0xf5, 0x21, 0x00


	//----- nvinfo : EIATTR_SPARSE_MMA_MASK
	.align		4
.L_11:
        /*0028*/ 	.byte	0x03, 0x50
        /*002a*/ 	.short	0x0000


	//----- nvinfo : EIATTR_MAXREG_COUNT
	.align		4
        /*002c*/ 	.byte	0x03, 0x1b
        /*002e*/ 	.short	0x00ff


	//----- nvinfo : EIATTR_MERCURY_ISA_VERSION
	.align		4
        /*0030*/ 	.byte	0x03, 0x5f
        /*0032*/ 	.short	0x0101


	//----- nvinfo : EIATTR_VRC_CTA_INIT_COUNT
	.align		4
        /*0034*/ 	.byte	0x02, 0x4a
	.zero		1
	.zero		1


	//----- nvinfo : EIATTR_EXIT_INSTR_OFFSETS
	.align		4
        /*0038*/ 	.byte	0x04, 0x1c
        /*003a*/ 	.short	(.L_13 - .L_12)


	//   ....[0]....
.L_12:
        /*003c*/ 	.word	0x000000d0


	//----- nvinfo : EIATTR_CBANK_PARAM_SIZE
	.align		4
.L_13:
        /*0040*/ 	.byte	0x03, 0x19
        /*0042*/ 	.short	0x0010


	//----- nvinfo : EIATTR_PARAM_CBANK
	.align		4
        /*0044*/ 	.byte	0x04, 0x0a
        /*0046*/ 	.short	(.L_15 - .L_14)
	.align		4
.L_14:
        /*0048*/ 	.word	index@(.nv.constant0._Z20rgb_copy_interleavedP5pixelS0_)
        /*004c*/ 	.short	0x0380
        /*004e*/ 	.short	0x0010


	//----- nvinfo : EIATTR_SW_WAR
	.align		4
.L_15:
        /*0050*/ 	.byte	0x04, 0x36
        /*0052*/ 	.short	(.L_17 - .L_16)
.L_16:
        /*0054*/ 	.word	0x00000008
.L_17:


//--------------------- .nv.callgraph             --------------------------
	.section	.nv.callgraph,"",@"SHT_CUDA_CALLGRAPH"
	.align	4
	.sectionentsize	8
	.align		4
        /*0000*/ 	.word	0x00000000
	.align		4
        /*0004*/ 	.word	0xffffffff
	.align		4
        /*0008*/ 	.word	0x00000000
	.align		4
        /*000c*/ 	.word	0xfffffffe
	.align		4
        /*0010*/ 	.word	0x00000000
	.align		4
        /*0014*/ 	.word	0xfffffffd
	.align		4
        /*0018*/ 	.word	0x00000000
	.align		4
        /*001c*/ 	.word	0xfffffffc


//--------------------- .text._Z20rgb_copy_interleavedP5pixelS0_ --------------------------
	.section	.text._Z20rgb_copy_interleavedP5pixelS0_,"ax",@progbits
	.align	128
        .global         _Z20rgb_copy_interleavedP5pixelS0_
        .type           _Z20rgb_copy_interleavedP5pixelS0_,@function
        .size           _Z20rgb_copy_interleavedP5pixelS0_,(.L_x_1 - _Z20rgb_copy_interleavedP5pixelS0_)
        .other          _Z20rgb_copy_interleavedP5pixelS0_,@"STO_CUDA_ENTRY STV_DEFAULT"
_Z20rgb_copy_interleavedP5pixelS0_:
.text._Z20rgb_copy_interleavedP5pixelS0_:
[----:B------:R-:W-:Y:S01]  /*0000*/  LDC R1, c[0x0][0x37c] ;  /* 0x0000df00ff017b82 */ /* 0x000fe20000000800 */
[----:B------:R-:W0:Y:S07]  /*0010*/  S2R R9, SR_TID.X ;  /* 0x0000000000097919 */ /* 0x000e2e0000002100 */
[----:B------:R-:W0:Y:S01]  /*0020*/  LDC.64 R2, c[0x0][0x388] ;  /* 0x0000e200ff027b82 */ /* 0x000e220000000a00 */
[----:B------:R-:W1:Y:S07]  /*0030*/  LDCU.64 UR4, c[0x0][0x358] ;  /* 0x00006b00ff0477ac */ /* 0x000e6e0008000a00 */
[----:B------:R-:W2:Y:S01]  /*0040*/  LDC.64 R4, c[0x0][0x380] ;  /* 0x0000e000ff047b82 */ /* 0x000ea20000000a00 */
[----:B0-----:R-:W-:-:S05]  /*0050*/  IMAD.WIDE.U32 R2, R9, 0xc, R2 ;  /* 0x0000000c09027825 */ /* 0x001fca00078e0002 */
[----:B-1----:R-:W3:Y:S01]  /*0060*/  LDG.E R7, desc[UR4][R2.64] ;  /* 0x0000000402077981 */ /* 0x002ee2000c1e1900 */
[----:B--2---:R-:W-:-:S05]  /*0070*/  IMAD.WIDE.U32 R4, R9, 0xc, R4 ;  /* 0x0000000c09047825 */ /* 0x004fca00078e0004 */
[----:B---3--:R-:W-:Y:S04]  /*0080*/  STG.E desc[UR4][R4.64], R7 ;  /* 0x0000000704007986 */ /* 0x008fe8000c101904 */
[----:B------:R-:W2:Y:S04]  /*0090*/  LDG.E R9, desc[UR4][R2.64+0x4] ;  /* 0x0000040402097981 */ /* 0x000ea8000c1e1900 */
[----:B--2---:R-:W-:Y:S04]  /*00a0*/  STG.E desc[UR4][R4.64+0x4], R9 ;  /* 0x0000040904007986 */ /* 0x004fe8000c101904 */
[----:B------:R-:W2:Y:S04]  /*00b0*/  LDG.E R11, desc[UR4][R2.64+0x8] ;  /* 0x00000804020b7981 */ /* 0x000ea8000c1e1900 */
[----:B--2---:R-:W-:Y:S01]  /*00c0*/  STG.E desc[UR4][R4.64+0x8], R11 ;  /* 0x0000080b04007986 */ /* 0x004fe2000c101904 */
[----:B------:R-:W-:Y:S05]  /*00d0*/  EXIT ;  /* 0x000000000000794d */ /* 0x000fea0003800000 */
.L_x_0:
[----:B------:R-:W-:-:S00]  /*00e0*/  BRA `(.L_x_0) ;  /* 0xfffffffc00fc7947 */ /* 0x000fc0000383ffff */
[----:B------:R-:W-:-:S00]  /*00f0*/  NOP ;  /* 0x0000000000007918 */ /* 0x000fc00000000000 */
        /* <DEDUP_REMOVED lines=8> */
.L_x_1:


//--------------------- .nv.shared.reserved.0     --------------------------
	.section	.nv.shared.reserved.0,"aw",@nobits
	.weak		__nv_reservedSMEM_offset_0_alias
	.size		__nv_reservedSMEM_offset_0_alias, 0, 64
	.other		__nv_reservedSMEM_offset_0_alias,@"STO_CUDA_RESERVED_SHARED STV_DEFAULT"
__nv_reservedSMEM_offset_0_alias:
	.zero		0
	.zero		64


//--------------------- .nv.constant0._Z20rgb_copy_interleavedP5pixelS0_ --------------------------
	.section	.nv.constant0._Z20rgb_copy_interleavedP5pixelS0_,"a",@progbits
	.sectionflags	@""
	.align	4
.nv.constant0._Z20rgb_copy_interleavedP5pixelS0_:
	.zero		912


//--------------------- SYMBOLS --------------------------

	.type		.nv.reservedSmem.offset0,@object
	.size		.nv.reservedSmem.offset0,0x4
